	.headerflags	@"EF_CUDA_TEXMODE_UNIFIED EF_CUDA_64BIT_ADDRESS EF_CUDA_ACCELERATORS EF_CUDA_SM90 EF_CUDA_VIRTUAL_SM(EF_CUDA_SM90)"
	.elftype	@"ET_EXEC"


//--------------------- .nv.info                  --------------------------
	.section	.nv.info,"",@"SHT_CUDA_INFO"
	.align	4


	//----- nvinfo : EIATTR_REGCOUNT
	.align		4
        /*0000*/ 	.byte	0x04, 0x2f
        /*0002*/ 	.short	(.L_1 - .L_0)
	.align		4
.L_0:
        /*0004*/ 	.word	index@(triton_poi_fused_convolution_div_max_pool2d_with_indices_relu_sub_18)
        /*0008*/ 	.word	0x00000018


	//----- nvinfo : EIATTR_MIN_STACK_SIZE
	.align		4
.L_1:
        /*000c*/ 	.byte	0x04, 0x12
        /*000e*/ 	.short	(.L_3 - .L_2)
	.align		4
.L_2:
        /*0010*/ 	.word	index@(triton_poi_fused_convolution_div_max_pool2d_with_indices_relu_sub_18)
        /*0014*/ 	.word	0x00000000


	//----- nvinfo : EIATTR_FRAME_SIZE
	.align		4
.L_3:
        /*0018*/ 	.byte	0x04, 0x11
        /*001a*/ 	.short	(.L_5 - .L_4)
	.align		4
.L_4:
        /*001c*/ 	.word	index@(triton_poi_fused_convolution_div_max_pool2d_with_indices_relu_sub_18)
        /*0020*/ 	.word	0x00000000


	//----- nvinfo : EIATTR_MIN_STACK_SIZE
	.align		4
.L_5:
        /*0024*/ 	.byte	0x04, 0x12
        /*0026*/ 	.short	(.L_7 - .L_6)
	.align		4
.L_6:
        /*0028*/ 	.word	index@(triton_poi_fused_convolution_div_max_pool2d_with_indices_relu_sub_18)
        /*002c*/ 	.word	0x00000000
.L_7:


//--------------------- .nv.info.triton_poi_fused_convolution_div_max_pool2d_with_indices_relu_sub_18 --------------------------
	.section	.nv.info.triton_poi_fused_convolution_div_max_pool2d_with_indices_relu_sub_18,"",@"SHT_CUDA_INFO"
	.sectionflags	@""
	.align	4


	//----- nvinfo : EIATTR_CUDA_API_VERSION
	.align		4
        /*0000*/ 	.byte	0x04, 0x37
        /*0002*/ 	.short	(.L_9 - .L_8)
.L_8:
        /*0004*/ 	.word	0x0000007c


	//----- nvinfo : EIATTR_KPARAM_INFO
	.align		4
.L_9:
        /*0008*/ 	.byte	0x04, 0x17
        /*000a*/ 	.short	(.L_11 - .L_10)
.L_10:
        /*000c*/ 	.word	0x00000000
        /*0010*/ 	.short	0x0004
        /*0012*/ 	.short	0x001c
        /*0014*/ 	.byte	0x00, 0xf0, 0x11, 0x00


	//----- nvinfo : EIATTR_KPARAM_INFO
	.align		4
.L_11:
        /*0018*/ 	.byte	0x04, 0x17
        /*001a*/ 	.short	(.L_13 - .L_12)
.L_12:
        /*001c*/ 	.word	0x00000000
        /*0020*/ 	.short	0x0003
        /*0022*/ 	.short	0x0018
        /*0024*/ 	.byte	0x00, 0xf0, 0x11, 0x00


	//----- nvinfo : EIATTR_KPARAM_INFO
	.align		4
.L_13:
        /*0028*/ 	.byte	0x04, 0x17
        /*002a*/ 	.short	(.L_15 - .L_14)
.L_14:
        /*002c*/ 	.word	0x00000000
        /*0030*/ 	.short	0x0002
        /*0032*/ 	.short	0x0010
        /*0034*/ 	.byte	0x00, 0xf4, 0x21, 0x00


	//----- nvinfo : EIATTR_KPARAM_INFO
	.align		4
.L_15:
        /*0038*/ 	.byte	0x04, 0x17
        /*003a*/ 	.short	(.L_17 - .L_16)
.L_16:
        /*003c*/ 	.word	0x00000000
        /*0040*/ 	.short	0x0001
        /*0042*/ 	.short	0x0008
        /*0044*/ 	.byte	0x00, 0xf4, 0x21, 0x00


	//----- nvinfo : EIATTR_KPARAM_INFO
	.align		4
.L_17:
        /*0048*/ 	.byte	0x04, 0x17
        /*004a*/ 	.short	(.L_19 - .L_18)
.L_18:
        /*004c*/ 	.word	0x00000000
        /*0050*/ 	.short	0x0000
        /*0052*/ 	.short	0x0000
        /*0054*/ 	.byte	0x00, 0xf4, 0x21, 0x00


	//----- nvinfo : EIATTR_SPARSE_MMA_MASK
	.align		4
.L_19:
        /*0058*/ 	.byte	0x03, 0x50
        /*005a*/ 	.short	0x0000


	//----- nvinfo : EIATTR_MAXREG_COUNT
	.align		4
        /*005c*/ 	.byte	0x03, 0x1b
        /*005e*/ 	.short	0x00ff


	//----- nvinfo : EIATTR_EXIT_INSTR_OFFSETS
	.align		4
        /*0060*/ 	.byte	0x04, 0x1c
        /*0062*/ 	.short	(.L_21 - .L_20)


	//   ....[0]....
.L_20:
        /*0064*/ 	.word	0x00000500


	//   ....[1]....
        /*0068*/ 	.word	0x00000520


	//----- nvinfo : EIATTR_REQNTID
	.align		4
.L_21:
        /*006c*/ 	.byte	0x04, 0x10
        /*006e*/ 	.short	(.L_23 - .L_22)
.L_22:
        /*0070*/ 	.word	0x00000080
        /*0074*/ 	.word	0x00000001
        /*0078*/ 	.word	0x00000001


	//----- nvinfo : EIATTR_CBANK_PARAM_SIZE
	.align		4
.L_23:
        /*007c*/ 	.byte	0x03, 0x19
        /*007e*/ 	.short	0x0020


	//----- nvinfo : EIATTR_PARAM_CBANK
	.align		4
        /*0080*/ 	.byte	0x04, 0x0a
        /*0082*/ 	.short	(.L_25 - .L_24)
	.align		4
.L_24:
        /*0084*/ 	.word	index@(.nv.constant0.triton_poi_fused_convolution_div_max_pool2d_with_indices_relu_sub_18)
        /*0088*/ 	.short	0x0210
        /*008a*/ 	.short	0x0020


	//----- nvinfo : EIATTR_SW_WAR
	.align		4
.L_25:
        /*008c*/ 	.byte	0x04, 0x36
        /*008e*/ 	.short	(.L_27 - .L_26)
.L_26:
        /*0090*/ 	.word	0x00000008
.L_27:


//--------------------- .nv.callgraph             --------------------------
	.section	.nv.callgraph,"",@"SHT_CUDA_CALLGRAPH"
	.align	4
	.sectionentsize	8
	.align		4
        /*0000*/ 	.word	0x00000000
	.align		4
        /*0004*/ 	.word	0xffffffff
	.align		4
        /*0008*/ 	.word	0x00000000
	.align		4
        /*000c*/ 	.word	0xfffffffe
	.align		4
        /*0010*/ 	.word	0x00000000
	.align		4
        /*0014*/ 	.word	0xfffffffd
	.align		4
        /*0018*/ 	.word	0x00000000
	.align		4
        /*001c*/ 	.word	0xfffffffc


//--------------------- .text.triton_poi_fused_convolution_div_max_pool2d_with_indices_relu_sub_18 --------------------------
	.section	.text.triton_poi_fused_convolution_div_max_pool2d_with_indices_relu_sub_18,"ax",@progbits
	.align	128
        .global         triton_poi_fused_convolution_div_max_pool2d_with_indices_relu_sub_18
        .type           triton_poi_fused_convolution_div_max_pool2d_with_indices_relu_sub_18,@function
        .size           triton_poi_fused_convolution_div_max_pool2d_with_indices_relu_sub_18,(.L_x_1 - triton_poi_fused_convolution_div_max_pool2d_with_indices_relu_sub_18)
        .other          triton_poi_fused_convolution_div_max_pool2d_with_indices_relu_sub_18,@"STO_CUDA_ENTRY STV_DEFAULT"
triton_poi_fused_convolution_div_max_pool2d_with_indices_relu_sub_18:
.text.triton_poi_fused_convolution_div_max_pool2d_with_indices_relu_sub_18:
[----:B------:R-:W0:Y:S01]  /*0000*/  LDC R1, c[0x0][0x28] ;  /* 0x00000a00ff017b82 */ /* 0x000e220000000800 */
[----:B------:R-:W1:Y:S07]  /*0010*/  S2R R12, SR_CTAID.Y ;  /* 0x00000000000c7919 */ /* 0x000e6e0000002600 */
[----:B------:R-:W2:Y:S01]  /*0020*/  LDC.64 R4, c[0x0][0x218] ;  /* 0x00008600ff047b82 */ /* 0x000ea20000000a00 */
[----:B------:R-:W-:Y:S02]  /*0030*/  CS2R R10, SRZ ;  /* 0x00000000000a7805 */ /* 0x000fe4000001ff00 */
[----:B------:R-:W-:Y:S01]  /*0040*/  CS2R R8, SRZ ;  /* 0x0000000000087805 */ /* 0x000fe2000001ff00 */
[----:B------:R-:W3:Y:S01]  /*0050*/  S2R R7, SR_TID.X ;  /* 0x0000000000077919 */ /* 0x000ee20000002100 */
[----:B------:R-:W-:Y:S01]  /*0060*/  ULDC.64 UR4, c[0x0][0x208] ;  /* 0x0000820000047ab9 */ /* 0x000fe20000000a00 */
[----:B------:R-:W4:Y:S02]  /*0070*/  S2R R13, SR_CTAID.X ;  /* 0x00000000000d7919 */ /* 0x000f240000002500 */
[----:B------:R-:W5:Y:S01]  /*0080*/  LDC.64 R2, c[0x0][0x210] ;  /* 0x00008400ff027b82 */ /* 0x000f620000000a00 */
[----:B-1----:R-:W-:-:S02]  /*0090*/  SHF.R.S32.HI R0, RZ, 0x1f, R12 ;  /* 0x0000001fff007819 */ /* 0x002fc4000001140c */
[----:B------:R-:W-:Y:S02]  /*00a0*/  ISETP.GE.AND P0, PT, R12, 0x200, PT ;  /* 0x000002000c00780c */ /* 0x000fe40003f06270 */
[----:B------:R-:W-:Y:S01]  /*00b0*/  LEA.HI R6, R0, R12, RZ, 0x7 ;  /* 0x0000000c00067211 */ /* 0x000fe200078f38ff */
[----:B---3--:R-:W-:-:S03]  /*00c0*/  IMAD.SHL.U32 R0, R7, 0x4, RZ ;  /* 0x0000000407007824 */ /* 0x008fc600078e00ff */
[C---:B------:R-:W-:Y:S01]  /*00d0*/  LOP3.LUT R7, R6.reuse, 0xffffff80, RZ, 0xc0, !PT ;  /* 0xffffff8006077812 */ /* 0x040fe200078ec0ff */
[----:B------:R-:W-:Y:S01]  /*00e0*/  IMAD.U32 R6, R6, 0x10000, RZ ;  /* 0x0001000006067824 */ /* 0x000fe200078e00ff */
[----:B------:R-:W-:Y:S02]  /*00f0*/  LOP3.LUT R0, R0, 0x1fc, RZ, 0xc0, !PT ;  /* 0x000001fc00007812 */ /* 0x000fe400078ec0ff */
[----:B------:R-:W-:Y:S02]  /*0100*/  IADD3 R7, -R7, R12, RZ ;  /* 0x0000000c07077210 */ /* 0x000fe40007ffe1ff */
[----:B------:R-:W-:Y:S01]  /*0110*/  LOP3.LUT R6, R6, 0xff800000, RZ, 0xc0, !PT ;  /* 0xff80000006067812 */ /* 0x000fe200078ec0ff */
[----:B----4-:R-:W-:Y:S02]  /*0120*/  IMAD R13, R13, 0x400, R0 ;  /* 0x000004000d0d7824 */ /* 0x010fe400078e0200 */
[----:B--2---:R-:W-:-:S04]  /*0130*/  IMAD.WIDE R4, R7, 0x4, R4 ;  /* 0x0000000407047825 */ /* 0x004fc800078e0204 */
[----:B------:R-:W-:Y:S02]  /*0140*/  IMAD.IADD R6, R7, 0x1, R6 ;  /* 0x0000000107067824 */ /* 0x000fe400078e0206 */
[----:B------:R-:W-:-:S03]  /*0150*/  IMAD.MOV.U32 R0, RZ, RZ, RZ ;  /* 0x000000ffff007224 */ /* 0x000fc600078e00ff */
[----:B------:R-:W-:-:S03]  /*0160*/  LEA R16, R13, R6, 0x7 ;  /* 0x000000060d107211 */ /* 0x000fc600078e38ff */
[----:B------:R1:W2:Y:S01]  /*0170*/  @!P0 LDG.E.EL R0, desc[UR4][R4.64] ;  /* 0x0000000404008981 */ /* 0x0002a2000c2e1900 */
[----:B------:R-:W-:Y:S01]  /*0180*/  IADD3 R20, R16, 0x180, RZ ;  /* 0x0000018010147810 */ /* 0x000fe20007ffe0ff */
[C---:B------:R-:W-:Y:S02]  /*0190*/  VIADD R14, R16.reuse, 0x80 ;  /* 0x00000080100e7836 */ /* 0x040fe40000000000 */
[C---:B------:R-:W-:Y:S02]  /*01a0*/  VIADD R18, R16.reuse, 0x100 ;  /* 0x0000010010127836 */ /* 0x040fe40000000000 */
[----:B-----5:R-:W-:Y:S01]  /*01b0*/  IMAD.WIDE R6, R16, 0x4, R2 ;  /* 0x0000000410067825 */ /* 0x020fe200078e0202 */
[----:B------:R-:W-:-:S03]  /*01c0*/  IADD3 R17, R16, 0x10100, RZ ;  /* 0x0001010010117810 */ /* 0x000fc60007ffe0ff */
[--C-:B------:R-:W-:Y:S01]  /*01d0*/  IMAD.WIDE R14, R14, 0x4, R2.reuse ;  /* 0x000000040e0e7825 */ /* 0x100fe200078e0202 */
[----:B------:R3:W2:Y:S03]  /*01e0*/  @!P0 LDG.E.EL R11, desc[UR4][R6.64] ;  /* 0x00000004060b8981 */ /* 0x0006a6000c2e1900 */
[--C-:B------:R-:W-:Y:S01]  /*01f0*/  IMAD.WIDE R18, R18, 0x4, R2.reuse ;  /* 0x0000000412127825 */ /* 0x100fe200078e0202 */
[----:B------:R4:W5:Y:S03]  /*0200*/  @!P0 LDG.E.EL R10, desc[UR4][R14.64] ;  /* 0x000000040e0a8981 */ /* 0x000966000c2e1900 */
[----:B-1----:R-:W-:Y:S01]  /*0210*/  VIADD R4, R16, 0x10000 ;  /* 0x0001000010047836 */ /* 0x002fe20000000000 */
[----:B------:R1:W5:Y:S01]  /*0220*/  @!P0 LDG.E.EL R8, desc[UR4][R18.64] ;  /* 0x0000000412088981 */ /* 0x000362000c2e1900 */
[----:B------:R-:W-:-:S04]  /*0230*/  IMAD.WIDE R20, R20, 0x4, R2 ;  /* 0x0000000414147825 */ /* 0x000fc800078e0202 */
[C---:B---3--:R-:W-:Y:S01]  /*0240*/  VIADD R6, R16.reuse, 0x10080 ;  /* 0x0001008010067836 */ /* 0x048fe20000000000 */
[----:B----4-:R-:W-:Y:S01]  /*0250*/  CS2R R14, SRZ ;  /* 0x00000000000e7805 */ /* 0x010fe2000001ff00 */
[----:B------:R-:W3:Y:S01]  /*0260*/  @!P0 LDG.E.EL R9, desc[UR4][R20.64] ;  /* 0x0000000414098981 */ /* 0x000ee2000c2e1900 */
[----:B-1----:R-:W-:Y:S01]  /*0270*/  VIADD R19, R16, 0x10180 ;  /* 0x0001018010137836 */ /* 0x002fe20000000000 */
[----:B------:R-:W-:Y:S01]  /*0280*/  HFMA2.MMA R18, -RZ, RZ, 0, 0 ;  /* 0x00000000ff127435 */ /* 0x000fe200000001ff */
[----:B------:R-:W-:-:S04]  /*0290*/  IMAD.WIDE R16, R17, 0x4, R2 ;  /* 0x0000000411107825 */ /* 0x000fc800078e0202 */
[--C-:B------:R-:W-:Y:S01]  /*02a0*/  IMAD.WIDE R4, R4, 0x4, R2.reuse ;  /* 0x0000000404047825 */ /* 0x100fe200078e0202 */
[----:B------:R1:W4:Y:S03]  /*02b0*/  @!P0 LDG.E.EL R14, desc[UR4][R16.64] ;  /* 0x00000004100e8981 */ /* 0x000326000c2e1900 */
[--C-:B------:R-:W-:Y:S01]  /*02c0*/  IMAD.WIDE R6, R6, 0x4, R2.reuse ;  /* 0x0000000406067825 */ /* 0x100fe200078e0202 */
[----:B------:R-:W4:Y:S03]  /*02d0*/  @!P0 LDG.E.EL R18, desc[UR4][R4.64] ;  /* 0x0000000404128981 */ /* 0x000f26000c2e1900 */
[----:B------:R-:W-:Y:S01]  /*02e0*/  IMAD.WIDE R2, R19, 0x4, R2 ;  /* 0x0000000413027825 */ /* 0x000fe200078e0202 */
[----:B------:R-:W4:Y:S01]  /*02f0*/  @!P0 LDG.E.EL R15, desc[UR4][R6.64] ;  /* 0x00000004060f8981 */ /* 0x000f22000c2e1900 */
[----:B-1----:R-:W-:-:S06]  /*0300*/  MOV R16, RZ ;  /* 0x000000ff00107202 */ /* 0x002fcc0000000f00 */
[----:B------:R1:W4:Y:S02]  /*0310*/  @!P0 LDG.E.EL R16, desc[UR4][R2.64] ;  /* 0x0000000402108981 */ /* 0x000324000c2e1900 */
[----:B-1----:R-:W1:Y:S01]  /*0320*/  LDC.64 R2, c[0x0][0x220] ;  /* 0x00008800ff027b82 */ /* 0x002e620000000a00 */
[----:B------:R-:W-:-:S05]  /*0330*/  IMAD R12, R12, 0x10000, R13 ;  /* 0x000100000c0c7824 */ /* 0x000fca00078e020d */
[----:B------:R-:W-:Y:S01]  /*0340*/  IADD3 R17, R12, 0x200, RZ ;  /* 0x000002000c117810 */ /* 0x000fe20007ffe0ff */
[----:B-1----:R-:W-:-:S04]  /*0350*/  IMAD.WIDE R12, R12, 0x4, R2 ;  /* 0x000000040c0c7825 */ /* 0x002fc800078e0202 */
[----:B------:R-:W-:-:S04]  /*0360*/  IMAD.WIDE R2, R17, 0x4, R2 ;  /* 0x0000000411027825 */ /* 0x000fc800078e0202 */
[C---:B--2---:R-:W-:Y:S01]  /*0370*/  FADD R4, R0.reuse, R11 ;  /* 0x0000000b00047221 */ /* 0x044fe20000000000 */
[C---:B------:R-:W-:Y:S01]  /*0380*/  FSETP.GEU.AND P1, PT, R0.reuse, -R11, PT ;  /* 0x8000000b0000720b */ /* 0x040fe20003f2e000 */
[C---:B-----5:R-:W-:Y:S01]  /*0390*/  FADD R5, R0.reuse, R10 ;  /* 0x0000000a00057221 */ /* 0x060fe20000000000 */
[C---:B------:R-:W-:Y:S01]  /*03a0*/  FSETP.GEU.AND P6, PT, R0.reuse, -R10, PT ;  /* 0x8000000a0000720b */ /* 0x040fe20003fce000 */
[C---:B0-----:R-:W-:Y:S01]  /*03b0*/  FADD R6, R0.reuse, R8 ;  /* 0x0000000800067221 */ /* 0x041fe20000000000 */
[C---:B------:R-:W-:Y:S01]  /*03c0*/  FSETP.GEU.AND P2, PT, R0.reuse, -R8, PT ;  /* 0x800000080000720b */ /* 0x040fe20003f4e000 */
[C---:B---3--:R-:W-:Y:S01]  /*03d0*/  FADD R7, R0.reuse, R9 ;  /* 0x0000000900077221 */ /* 0x048fe20000000000 */
[----:B------:R-:W-:Y:S02]  /*03e0*/  FSETP.GEU.AND P3, PT, R0, -R9, PT ;  /* 0x800000090000720b */ /* 0x000fe40003f6e000 */
[----:B------:R-:W-:Y:S02]  /*03f0*/  SEL R5, R5, RZ, P6 ;  /* 0x000000ff05057207 */ /* 0x000fe40003000000 */
[----:B------:R-:W-:-:S02]  /*0400*/  SEL R4, R4, RZ, P1 ;  /* 0x000000ff04047207 */ /* 0x000fc40000800000 */
[----:B------:R-:W-:Y:S02]  /*0410*/  SEL R6, R6, RZ, P2 ;  /* 0x000000ff06067207 */ /* 0x000fe40001000000 */
[----:B------:R-:W-:Y:S02]  /*0420*/  SEL R7, R7, RZ, P3 ;  /* 0x000000ff07077207 */ /* 0x000fe40001800000 */
[C---:B----4-:R-:W-:Y:S01]  /*0430*/  FSETP.GEU.AND P6, PT, R0.reuse, -R14, PT ;  /* 0x8000000e0000720b */ /* 0x050fe20003fce000 */
[C---:B------:R-:W-:Y:S01]  /*0440*/  FADD R14, R0.reuse, R14 ;  /* 0x0000000e000e7221 */ /* 0x040fe20000000000 */
[C---:B------:R-:W-:Y:S01]  /*0450*/  FSETP.GEU.AND P4, PT, R0.reuse, -R18, PT ;  /* 0x800000120000720b */ /* 0x040fe20003f8e000 */
[C---:B------:R-:W-:Y:S01]  /*0460*/  FADD R18, R0.reuse, R18 ;  /* 0x0000001200127221 */ /* 0x040fe20000000000 */
[C---:B------:R-:W-:Y:S01]  /*0470*/  FSETP.GEU.AND P5, PT, R0.reuse, -R15, PT ;  /* 0x8000000f0000720b */ /* 0x040fe20003fae000 */
[C---:B------:R-:W-:Y:S01]  /*0480*/  FADD R15, R0.reuse, R15 ;  /* 0x0000000f000f7221 */ /* 0x040fe20000000000 */
[----:B------:R0:W-:Y:S01]  /*0490*/  @!P0 STG.E.128 desc[UR4][R12.64], R4 ;  /* 0x000000040c008986 */ /* 0x0001e2000c101d04 */
[C---:B------:R-:W-:Y:S01]  /*04a0*/  FSETP.GEU.AND P1, PT, R0.reuse, -R16, PT ;  /* 0x800000100000720b */ /* 0x040fe20003f2e000 */
[----:B------:R-:W-:Y:S01]  /*04b0*/  FADD R0, R0, R16 ;  /* 0x0000001000007221 */ /* 0x000fe20000000000 */
[----:B------:R-:W-:-:S02]  /*04c0*/  SEL R14, R14, RZ, P6 ;  /* 0x000000ff0e0e7207 */ /* 0x000fc40003000000 */
[----:B0-----:R-:W-:Y:S02]  /*04d0*/  SEL R13, R15, RZ, P5 ;  /* 0x000000ff0f0d7207 */ /* 0x001fe40002800000 */
[----:B------:R-:W-:Y:S02]  /*04e0*/  SEL R12, R18, RZ, P4 ;  /* 0x000000ff120c7207 */ /* 0x000fe40002000000 */
[----:B------:R-:W-:Y:S01]  /*04f0*/  SEL R15, R0, RZ, P1 ;  /* 0x000000ff000f7207 */ /* 0x000fe20000800000 */
[----:B------:R-:W-:Y:S06]  /*0500*/  @P0 EXIT ;  /* 0x000000000000094d */ /* 0x000fec0003800000 */
[----:B------:R-:W-:Y:S01]  /*0510*/  STG.E.128 desc[UR4][R2.64], R12 ;  /* 0x0000000c02007986 */ /* 0x000fe2000c101d04 */
[----:B------:R-:W-:Y:S05]  /*0520*/  EXIT ;  /* 0x000000000000794d */ /* 0x000fea0003800000 */
.L_x_0:
[----:B------:R-:W-:-:S00]  /*0530*/  BRA `(.L_x_0) ;  /* 0xfffffffc00fc7947 */ /* 0x000fc0000383ffff */
[----:B------:R-:W-:-:S00]  /*0540*/  NOP ;  /* 0x0000000000007918 */ /* 0x000fc00000000000 */
        /* <DEDUP_REMOVED lines=11> */
.L_x_1:


//--------------------- .nv.constant0.triton_poi_fused_convolution_div_max_pool2d_with_indices_relu_sub_18 --------------------------
	.section	.nv.constant0.triton_poi_fused_convolution_div_max_pool2d_with_indices_relu_sub_18,"a",@progbits
	.sectionflags	@""
	.align	4
.nv.constant0.triton_poi_fused_convolution_div_max_pool2d_with_indices_relu_sub_18:
	.zero		560
